//
// Generated by NVIDIA NVVM Compiler
//
// Compiler Build ID: CL-36424714
// Cuda compilation tools, release 13.0, V13.0.88
// Based on NVVM 20.0.0
//

.version 9.0
.target sm_100
.address_size 64

	// .globl	_Z16matmul_optimizedPfS_S_i
// _ZZ16matmul_optimizedPfS_S_iE2As has been demoted
// _ZZ16matmul_optimizedPfS_S_iE2Bs has been demoted

.visible .entry _Z16matmul_optimizedPfS_S_i(
	.param .u64 .ptr .align 1 _Z16matmul_optimizedPfS_S_i_param_0,
	.param .u64 .ptr .align 1 _Z16matmul_optimizedPfS_S_i_param_1,
	.param .u64 .ptr .align 1 _Z16matmul_optimizedPfS_S_i_param_2,
	.param .u32 _Z16matmul_optimizedPfS_S_i_param_3
)
{
	.reg .pred 	%p<24>;
	.reg .b32 	%r<67>;
	.reg .b32 	%f<181>;
	.reg .b64 	%rd<20>;
	// demoted variable
	.shared .align 4 .b8 _ZZ16matmul_optimizedPfS_S_iE2As[1024];
	// demoted variable
	.shared .align 4 .b8 _ZZ16matmul_optimizedPfS_S_iE2Bs[1024];
	ld.param.u64 	%rd5, [_Z16matmul_optimizedPfS_S_i_param_0];
	ld.param.u64 	%rd6, [_Z16matmul_optimizedPfS_S_i_param_1];
	ld.param.u64 	%rd4, [_Z16matmul_optimizedPfS_S_i_param_2];
	ld.param.u32 	%r35, [_Z16matmul_optimizedPfS_S_i_param_3];
	cvta.to.global.u64 	%rd1, %rd6;
	cvta.to.global.u64 	%rd2, %rd5;
	mov.u32 	%r36, %ctaid.x;
	mov.u32 	%r37, %ctaid.y;
	mov.u32 	%r1, %tid.x;
	mov.u32 	%r2, %tid.y;
	shl.b32 	%r38, %r37, 4;
	add.s32 	%r3, %r38, %r2;
	shl.b32 	%r4, %r36, 4;
	add.s32 	%r5, %r4, %r1;
	setp.lt.s32 	%p1, %r35, 1;
	mov.f32 	%f180, 0f00000000;
	@%p1 bra 	$L__BB0_19;
	mul.lo.s32 	%r6, %r35, %r3;
	shl.b32 	%r40, %r2, 6;
	mov.u32 	%r41, _ZZ16matmul_optimizedPfS_S_iE2As;
	add.s32 	%r7, %r41, %r40;
	shl.b32 	%r42, %r1, 2;
	add.s32 	%r8, %r7, %r42;
	mov.u32 	%r43, _ZZ16matmul_optimizedPfS_S_iE2Bs;
	add.s32 	%r10, %r43, %r42;
	add.s32 	%r9, %r10, %r40;
	add.s32 	%r11, %r35, -1;
	setp.lt.u32 	%p2, %r35, 17;
	mov.f32 	%f180, 0f00000000;
	mov.b32 	%r66, 0;
	@%p2 bra 	$L__BB0_13;
	shr.u32 	%r45, %r11, 4;
	add.s32 	%r46, %r45, 1;
	add.s32 	%r47, %r2, 16;
	mad.lo.s32 	%r48, %r35, %r47, %r1;
	add.s32 	%r63, %r48, %r4;
	shl.b32 	%r13, %r35, 5;
	mad.lo.s32 	%r49, %r2, %r35, %r1;
	add.s32 	%r62, %r49, %r4;
	add.s32 	%r61, %r1, %r6;
	and.b32  	%r50, %r46, 536870910;
	neg.s32 	%r59, %r50;
	mov.f32 	%f180, 0f00000000;
	mov.b32 	%r65, 16;
	mov.u32 	%r60, %r1;
	mov.u32 	%r64, %r2;
$L__BB0_3:
	setp.ge.u32 	%p3, %r3, %r35;
	mul.wide.s32 	%rd7, %r61, 4;
	add.s64 	%rd8, %rd2, %rd7;
	add.s64 	%rd3, %rd8, 64;
	setp.ge.s32 	%p4, %r60, %r35;
	mov.f32 	%f172, 0f00000000;
	or.pred  	%p5, %p3, %p4;
	@%p5 bra 	$L__BB0_5;
	ld.global.f32 	%f172, [%rd3+-64];
$L__BB0_5:
	setp.ge.u32 	%p6, %r5, %r35;
	st.shared.f32 	[%r8], %f172;
	setp.ge.s32 	%p7, %r64, %r35;
	mov.f32 	%f173, 0f00000000;
	or.pred  	%p8, %p7, %p6;
	@%p8 bra 	$L__BB0_7;
	mul.wide.u32 	%rd9, %r62, 4;
	add.s64 	%rd10, %rd1, %rd9;
	ld.global.f32 	%f173, [%rd10];
$L__BB0_7:
	st.shared.f32 	[%r9], %f173;
	bar.sync 	0;
	ld.shared.f32 	%f27, [%r7];
	ld.shared.f32 	%f28, [%r10];
	fma.rn.f32 	%f29, %f27, %f28, %f180;
	ld.shared.f32 	%f30, [%r7+4];
	ld.shared.f32 	%f31, [%r10+64];
	fma.rn.f32 	%f32, %f30, %f31, %f29;
	ld.shared.f32 	%f33, [%r7+8];
	ld.shared.f32 	%f34, [%r10+128];
	fma.rn.f32 	%f35, %f33, %f34, %f32;
	ld.shared.f32 	%f36, [%r7+12];
	ld.shared.f32 	%f37, [%r10+192];
	fma.rn.f32 	%f38, %f36, %f37, %f35;
	ld.shared.f32 	%f39, [%r7+16];
	ld.shared.f32 	%f40, [%r10+256];
	fma.rn.f32 	%f41, %f39, %f40, %f38;
	ld.shared.f32 	%f42, [%r7+20];
	ld.shared.f32 	%f43, [%r10+320];
	fma.rn.f32 	%f44, %f42, %f43, %f41;
	ld.shared.f32 	%f45, [%r7+24];
	ld.shared.f32 	%f46, [%r10+384];
	fma.rn.f32 	%f47, %f45, %f46, %f44;
	ld.shared.f32 	%f48, [%r7+28];
	ld.shared.f32 	%f49, [%r10+448];
	fma.rn.f32 	%f50, %f48, %f49, %f47;
	ld.shared.f32 	%f51, [%r7+32];
	ld.shared.f32 	%f52, [%r10+512];
	fma.rn.f32 	%f53, %f51, %f52, %f50;
	ld.shared.f32 	%f54, [%r7+36];
	ld.shared.f32 	%f55, [%r10+576];
	fma.rn.f32 	%f56, %f54, %f55, %f53;
	ld.shared.f32 	%f57, [%r7+40];
	ld.shared.f32 	%f58, [%r10+640];
	fma.rn.f32 	%f59, %f57, %f58, %f56;
	ld.shared.f32 	%f60, [%r7+44];
	ld.shared.f32 	%f61, [%r10+704];
	fma.rn.f32 	%f62, %f60, %f61, %f59;
	ld.shared.f32 	%f63, [%r7+48];
	ld.shared.f32 	%f64, [%r10+768];
	fma.rn.f32 	%f65, %f63, %f64, %f62;
	ld.shared.f32 	%f66, [%r7+52];
	ld.shared.f32 	%f67, [%r10+832];
	fma.rn.f32 	%f68, %f66, %f67, %f65;
	ld.shared.f32 	%f69, [%r7+56];
	ld.shared.f32 	%f70, [%r10+896];
	fma.rn.f32 	%f71, %f69, %f70, %f68;
	ld.shared.f32 	%f72, [%r7+60];
	ld.shared.f32 	%f73, [%r10+960];
	fma.rn.f32 	%f6, %f72, %f73, %f71;
	bar.sync 	0;
	add.s32 	%r51, %r60, 16;
	setp.ge.s32 	%p10, %r51, %r35;
	mov.f32 	%f174, 0f00000000;
	or.pred  	%p11, %p3, %p10;
	@%p11 bra 	$L__BB0_9;
	ld.global.f32 	%f174, [%rd3];
$L__BB0_9:
	st.shared.f32 	[%r8], %f174;
	add.s32 	%r52, %r64, 16;
	setp.ge.s32 	%p13, %r52, %r35;
	mov.f32 	%f175, 0f00000000;
	or.pred  	%p14, %p13, %p6;
	@%p14 bra 	$L__BB0_11;
	mul.wide.u32 	%rd11, %r63, 4;
	add.s64 	%rd12, %rd1, %rd11;
	ld.global.f32 	%f175, [%rd12];
$L__BB0_11:
	st.shared.f32 	[%r9], %f175;
	bar.sync 	0;
	ld.shared.f32 	%f75, [%r7];
	ld.shared.f32 	%f76, [%r10];
	fma.rn.f32 	%f77, %f75, %f76, %f6;
	ld.shared.f32 	%f78, [%r7+4];
	ld.shared.f32 	%f79, [%r10+64];
	fma.rn.f32 	%f80, %f78, %f79, %f77;
	ld.shared.f32 	%f81, [%r7+8];
	ld.shared.f32 	%f82, [%r10+128];
	fma.rn.f32 	%f83, %f81, %f82, %f80;
	ld.shared.f32 	%f84, [%r7+12];
	ld.shared.f32 	%f85, [%r10+192];
	fma.rn.f32 	%f86, %f84, %f85, %f83;
	ld.shared.f32 	%f87, [%r7+16];
	ld.shared.f32 	%f88, [%r10+256];
	fma.rn.f32 	%f89, %f87, %f88, %f86;
	ld.shared.f32 	%f90, [%r7+20];
	ld.shared.f32 	%f91, [%r10+320];
	fma.rn.f32 	%f92, %f90, %f91, %f89;
	ld.shared.f32 	%f93, [%r7+24];
	ld.shared.f32 	%f94, [%r10+384];
	fma.rn.f32 	%f95, %f93, %f94, %f92;
	ld.shared.f32 	%f96, [%r7+28];
	ld.shared.f32 	%f97, [%r10+448];
	fma.rn.f32 	%f98, %f96, %f97, %f95;
	ld.shared.f32 	%f99, [%r7+32];
	ld.shared.f32 	%f100, [%r10+512];
	fma.rn.f32 	%f101, %f99, %f100, %f98;
	ld.shared.f32 	%f102, [%r7+36];
	ld.shared.f32 	%f103, [%r10+576];
	fma.rn.f32 	%f104, %f102, %f103, %f101;
	ld.shared.f32 	%f105, [%r7+40];
	ld.shared.f32 	%f106, [%r10+640];
	fma.rn.f32 	%f107, %f105, %f106, %f104;
	ld.shared.f32 	%f108, [%r7+44];
	ld.shared.f32 	%f109, [%r10+704];
	fma.rn.f32 	%f110, %f108, %f109, %f107;
	ld.shared.f32 	%f111, [%r7+48];
	ld.shared.f32 	%f112, [%r10+768];
	fma.rn.f32 	%f113, %f111, %f112, %f110;
	ld.shared.f32 	%f114, [%r7+52];
	ld.shared.f32 	%f115, [%r10+832];
	fma.rn.f32 	%f116, %f114, %f115, %f113;
	ld.shared.f32 	%f117, [%r7+56];
	ld.shared.f32 	%f118, [%r10+896];
	fma.rn.f32 	%f119, %f117, %f118, %f116;
	ld.shared.f32 	%f120, [%r7+60];
	ld.shared.f32 	%f121, [%r10+960];
	fma.rn.f32 	%f180, %f120, %f121, %f119;
	bar.sync 	0;
	add.s32 	%r65, %r65, 32;
	add.s32 	%r64, %r64, 32;
	add.s32 	%r63, %r63, %r13;
	add.s32 	%r62, %r62, %r13;
	add.s32 	%r61, %r61, 32;
	add.s32 	%r60, %r60, 32;
	add.s32 	%r59, %r59, 2;
	setp.ne.s32 	%p15, %r59, 0;
	@%p15 bra 	$L__BB0_3;
	add.s32 	%r66, %r65, -16;
$L__BB0_13:
	and.b32  	%r53, %r11, 16;
	setp.ne.s32 	%p16, %r53, 0;
	@%p16 bra 	$L__BB0_19;
	setp.ge.u32 	%p17, %r3, %r35;
	add.s32 	%r33, %r66, %r1;
	setp.ge.s32 	%p18, %r33, %r35;
	mov.f32 	%f178, 0f00000000;
	or.pred  	%p19, %p17, %p18;
	@%p19 bra 	$L__BB0_16;
	add.s32 	%r55, %r33, %r6;
	mul.wide.s32 	%rd13, %r55, 4;
	add.s64 	%rd14, %rd2, %rd13;
	ld.global.f32 	%f178, [%rd14];
$L__BB0_16:
	setp.ge.u32 	%p20, %r5, %r35;
	st.shared.f32 	[%r8], %f178;
	add.s32 	%r34, %r66, %r2;
	setp.ge.s32 	%p21, %r34, %r35;
	mov.f32 	%f179, 0f00000000;
	or.pred  	%p22, %p21, %p20;
	@%p22 bra 	$L__BB0_18;
	mad.lo.s32 	%r56, %r34, %r35, %r5;
	mul.wide.u32 	%rd15, %r56, 4;
	add.s64 	%rd16, %rd1, %rd15;
	ld.global.f32 	%f179, [%rd16];
$L__BB0_18:
	st.shared.f32 	[%r9], %f179;
	bar.sync 	0;
	ld.shared.f32 	%f124, [%r7];
	ld.shared.f32 	%f125, [%r10];
	fma.rn.f32 	%f126, %f124, %f125, %f180;
	ld.shared.f32 	%f127, [%r7+4];
	ld.shared.f32 	%f128, [%r10+64];
	fma.rn.f32 	%f129, %f127, %f128, %f126;
	ld.shared.f32 	%f130, [%r7+8];
	ld.shared.f32 	%f131, [%r10+128];
	fma.rn.f32 	%f132, %f130, %f131, %f129;
	ld.shared.f32 	%f133, [%r7+12];
	ld.shared.f32 	%f134, [%r10+192];
	fma.rn.f32 	%f135, %f133, %f134, %f132;
	ld.shared.f32 	%f136, [%r7+16];
	ld.shared.f32 	%f137, [%r10+256];
	fma.rn.f32 	%f138, %f136, %f137, %f135;
	ld.shared.f32 	%f139, [%r7+20];
	ld.shared.f32 	%f140, [%r10+320];
	fma.rn.f32 	%f141, %f139, %f140, %f138;
	ld.shared.f32 	%f142, [%r7+24];
	ld.shared.f32 	%f143, [%r10+384];
	fma.rn.f32 	%f144, %f142, %f143, %f141;
	ld.shared.f32 	%f145, [%r7+28];
	ld.shared.f32 	%f146, [%r10+448];
	fma.rn.f32 	%f147, %f145, %f146, %f144;
	ld.shared.f32 	%f148, [%r7+32];
	ld.shared.f32 	%f149, [%r10+512];
	fma.rn.f32 	%f150, %f148, %f149, %f147;
	ld.shared.f32 	%f151, [%r7+36];
	ld.shared.f32 	%f152, [%r10+576];
	fma.rn.f32 	%f153, %f151, %f152, %f150;
	ld.shared.f32 	%f154, [%r7+40];
	ld.shared.f32 	%f155, [%r10+640];
	fma.rn.f32 	%f156, %f154, %f155, %f153;
	ld.shared.f32 	%f157, [%r7+44];
	ld.shared.f32 	%f158, [%r10+704];
	fma.rn.f32 	%f159, %f157, %f158, %f156;
	ld.shared.f32 	%f160, [%r7+48];
	ld.shared.f32 	%f161, [%r10+768];
	fma.rn.f32 	%f162, %f160, %f161, %f159;
	ld.shared.f32 	%f163, [%r7+52];
	ld.shared.f32 	%f164, [%r10+832];
	fma.rn.f32 	%f165, %f163, %f164, %f162;
	ld.shared.f32 	%f166, [%r7+56];
	ld.shared.f32 	%f167, [%r10+896];
	fma.rn.f32 	%f168, %f166, %f167, %f165;
	ld.shared.f32 	%f169, [%r7+60];
	ld.shared.f32 	%f170, [%r10+960];
	fma.rn.f32 	%f180, %f169, %f170, %f168;
	bar.sync 	0;
$L__BB0_19:
	max.s32 	%r57, %r3, %r5;
	setp.ge.s32 	%p23, %r57, %r35;
	@%p23 bra 	$L__BB0_21;
	mad.lo.s32 	%r58, %r35, %r3, %r5;
	cvta.to.global.u64 	%rd17, %rd4;
	mul.wide.u32 	%rd18, %r58, 4;
	add.s64 	%rd19, %rd17, %rd18;
	st.global.f32 	[%rd19], %f180;
$L__BB0_21:
	ret;

}


// ===== COMPILED SASS (sm_100) =====

	.target	sm_100

	.elftype	@"ET_EXEC"


//--------------------- .note.nv.tkinfo           --------------------------
	.section	.note.nv.tkinfo,"",@"SHT_NOTE"
	.sectionflags	@"SHF_NOTE_NV_TKINFO"
	.tkinfo
        /*0018*/ 	.word	0x00000002
        /*0030*/ 	.string	""
        /*0030*/ 	.string	"ptxas"
        /*0030*/ 	.string	"Cuda compilation tools, release 13.0, V13.0.88"
        /*0030*/ 	.string	"Build cuda_13.0.r13.0/compiler.36424714_0"
        /*0030*/ 	.string	"-arch sm_100 -m 64 "



//--------------------- .note.nv.cuinfo           --------------------------
	.section	.note.nv.cuinfo,"",@"SHT_NOTE"
	.sectionflags	@"SHF_NOTE_NV_CUINFO"
        /*0018*/ 	.short	0x0002
        /*001a*/ 	.short	0x0064
        /*001c*/ 	.short	0x0082
	.zero		2


//--------------------- .nv.info                  --------------------------
	.section	.nv.info,"",@"SHT_CUDA_INFO"
	.align	4


	//----- nvinfo : EIATTR_REGCOUNT
	.align		4
        /*0000*/ 	.byte	0x04, 0x2f
        /*0002*/ 	.short	(.L_1 - .L_0)
	.align		4
.L_0:
        /*0004*/ 	.word	index@(_Z16matmul_optimizedPfS_S_i)
        /*0008*/ 	.word	0x00000020


	//----- nvinfo : EIATTR_FRAME_SIZE
	.align		4
.L_1:
        /*000c*/ 	.byte	0x04, 0x11
        /*000e*/ 	.short	(.L_3 - .L_2)
	.align		4
.L_2:
        /*0010*/ 	.word	index@(_Z16matmul_optimizedPfS_S_i)
        /*0014*/ 	.word	0x00000000


	//----- nvinfo : EIATTR_MIN_STACK_SIZE
	.align		4
.L_3:
        /*0018*/ 	.byte	0x04, 0x12
        /*001a*/ 	.short	(.L_5 - .L_4)
	.align		4
.L_4:
        /*001c*/ 	.word	index@(_Z16matmul_optimizedPfS_S_i)
        /*0020*/ 	.word	0x00000000
.L_5:


//--------------------- .nv.compat                --------------------------
	.section	.nv.compat,"",@"SHT_CUDA_COMPAT_INFO"
	.align	4
        /*0000*/ 	.byte	0x02, 0x09, 0x00, 0x00, 0x02, 0x02, 0x01, 0x00, 0x02, 0x05, 0x05, 0x00, 0x03, 0x07, 0x01, 0x01
        /*0010*/ 	.byte	0x02, 0x03, 0x00, 0x00, 0x02, 0x06, 0x01, 0x00, 0x04, 0x0b, 0x08, 0x00, 0x09, 0x00, 0x00, 0x00
        /*0020*/ 	.byte	0x00, 0x00, 0x00, 0x00


//--------------------- .nv.info._Z16matmul_optimizedPfS_S_i --------------------------
	.section	.nv.info._Z16matmul_optimizedPfS_S_i,"",@"SHT_CUDA_INFO"
	.sectionflags	@""
	.align	4


	//----- nvinfo : EIATTR_CUDA_API_VERSION
	.align		4
        /*0000*/ 	.byte	0x04, 0x37
        /*0002*/ 	.short	(.L_7 - .L_6)
.L_6:
        /*0004*/ 	.word	0x00000082


	//----- nvinfo : EIATTR_KPARAM_INFO
	.align		4
.L_7:
        /*0008*/ 	.byte	0x04, 0x17
        /*000a*/ 	.short	(.L_9 - .L_8)
.L_8:
        /*000c*/ 	.word	0x00000000
        /*0010*/ 	.short	0x0003
        /*0012*/ 	.short	0x0018
        /*0014*/ 	.byte	0x00, 0xf0, 0x11, 0x00


	//----- nvinfo : EIATTR_KPARAM_INFO
	.align		4
.L_9:
        /*0018*/ 	.byte	0x04, 0x17
        /*001a*/ 	.short	(.L_11 - .L_10)
.L_10:
        /*001c*/ 	.word	0x00000000
        /*0020*/ 	.short	0x0002
        /*0022*/ 	.short	0x0010
        /*0024*/ 	.byte	0x00, 0xf5, 0x21, 0x00


	//----- nvinfo : EIATTR_KPARAM_INFO
	.align		4
.L_11:
        /*0028*/ 	.byte	0x04, 0x17
        /*002a*/ 	.short	(.L_13 - .L_12)
.L_12:
        /*002c*/ 	.word	0x00000000
        /*0030*/ 	.short	0x0001
        /*0032*/ 	.short	0x0008
        /*0034*/ 	.byte	0x00, 0xf5, 0x21, 0x00


	//----- nvinfo : EIATTR_KPARAM_INFO
	.align		4
.L_13:
        /*0038*/ 	.byte	0x04, 0x17
        /*003a*/ 	.short	(.L_15 - .L_14)
.L_14:
        /*003c*/ 	.word	0x00000000
        /*0040*/ 	.short	0x0000
        /*0042*/ 	.short	0x0000
        /*0044*/ 	.byte	0x00, 0xf5, 0x21, 0x00


	//----- nvinfo : EIATTR_SPARSE_MMA_MASK
	.align		4
.L_15:
        /*0048*/ 	.byte	0x03, 0x50
        /*004a*/ 	.short	0x0000


	//----- nvinfo : EIATTR_MAXREG_COUNT
	.align		4
        /*004c*/ 	.byte	0x03, 0x1b
        /*004e*/ 	.short	0x00ff


	//----- nvinfo : EIATTR_NUM_BARRIERS
	.align		4
        /*0050*/ 	.byte	0x02, 0x4c
        /*0052*/ 	.byte	0x01
	.zero		1


	//----- nvinfo : EIATTR_MERCURY_ISA_VERSION
	.align		4
        /*0054*/ 	.byte	0x03, 0x5f
        /*0056*/ 	.short	0x0101


	//----- nvinfo : EIATTR_VRC_CTA_INIT_COUNT
	.align		4
        /*0058*/ 	.byte	0x02, 0x4a
	.zero		1
	.zero		1


	//----- nvinfo : EIATTR_EXIT_INSTR_OFFSETS
	.align		4
        /*005c*/ 	.byte	0x04, 0x1c
        /*005e*/ 	.short	(.L_17 - .L_16)


	//   ....[0]....
.L_16:
        /*0060*/ 	.word	0x00000d50


	//   ....[1]....
        /*0064*/ 	.word	0x00000da0


	//----- nvinfo : EIATTR_CBANK_PARAM_SIZE
	.align		4
.L_17:
        /*0068*/ 	.byte	0x03, 0x19
        /*006a*/ 	.short	0x001c


	//----- nvinfo : EIATTR_PARAM_CBANK
	.align		4
        /*006c*/ 	.byte	0x04, 0x0a
        /*006e*/ 	.short	(.L_19 - .L_18)
	.align		4
.L_18:
        /*0070*/ 	.word	index@(.nv.constant0._Z16matmul_optimizedPfS_S_i)
        /*0074*/ 	.short	0x0380
        /*0076*/ 	.short	0x001c


	//----- nvinfo : EIATTR_SW_WAR
	.align		4
.L_19:
        /*0078*/ 	.byte	0x04, 0x36
        /*007a*/ 	.short	(.L_21 - .L_20)
.L_20:
        /*007c*/ 	.word	0x00000008
.L_21:


//--------------------- .nv.callgraph             --------------------------
	.section	.nv.callgraph,"",@"SHT_CUDA_CALLGRAPH"
	.align	4
	.sectionentsize	8
	.align		4
        /*0000*/ 	.word	0x00000000
	.align		4
        /*0004*/ 	.word	0xffffffff
	.align		4
        /*0008*/ 	.word	0x00000000
	.align		4
        /*000c*/ 	.word	0xfffffffe
	.align		4
        /*0010*/ 	.word	0x00000000
	.align		4
        /*0014*/ 	.word	0xfffffffd
	.align		4
        /*0018*/ 	.word	0x00000000
	.align		4
        /*001c*/ 	.word	0xfffffffc


//--------------------- .text._Z16matmul_optimizedPfS_S_i --------------------------
	.section	.text._Z16matmul_optimizedPfS_S_i,"ax",@progbits
	.align	128
        .global         _Z16matmul_optimizedPfS_S_i
        .type           _Z16matmul_optimizedPfS_S_i,@function
        .size           _Z16matmul_optimizedPfS_S_i,(.L_x_4 - _Z16matmul_optimizedPfS_S_i)
        .other          _Z16matmul_optimizedPfS_S_i,@"STO_CUDA_ENTRY STV_DEFAULT"
_Z16matmul_optimizedPfS_S_i:
.text._Z16matmul_optimizedPfS_S_i:
[----:B------:R-:W-:Y:S01]  /*0000*/  LDC R1, c[0x0][0x37c] ;  /* 0x0000df00ff017b82 */ /* 0x000fe20000000800 */
[----:B------:R-:W0:Y:S01]  /*0010*/  LDCU UR4, c[0x0][0x398] ;  /* 0x00007300ff0477ac */ /* 0x000e220008000800 */
[----:B------:R-:W1:Y:S01]  /*0020*/  S2R R2, SR_CTAID.Y ;  /* 0x0000000000027919 */ /* 0x000e620000002600 */
[----:B------:R-:W-:Y:S01]  /*0030*/  HFMA2 R11, -RZ, RZ, 0, 0 ;  /* 0x00000000ff0b7431 */ /* 0x000fe200000001ff */
[----:B------:R-:W2:Y:S01]  /*0040*/  LDCU.64 UR8, c[0x0][0x358] ;  /* 0x00006b00ff0877ac */ /* 0x000ea20008000a00 */
[----:B------:R-:W1:Y:S01]  /*0050*/  S2R R7, SR_TID.Y ;  /* 0x0000000000077919 */ /* 0x000e620000002200 */
[----:B------:R-:W3:Y:S01]  /*0060*/  S2R R8, SR_CTAID.X ;  /* 0x0000000000087919 */ /* 0x000ee20000002500 */
[----:B------:R-:W3:Y:S01]  /*0070*/  S2R R17, SR_TID.X ;  /* 0x0000000000117919 */ /* 0x000ee20000002100 */
[----:B0-----:R-:W-:-:S04]  /*0080*/  MOV R0, UR4 ;  /* 0x0000000400007c02 */ /* 0x001fc80008000f00 */
[----:B------:R-:W-:Y:S02]  /*0090*/  ISETP.GE.AND P0, PT, R0, 0x1, PT ;  /* 0x000000010000780c */ /* 0x000fe40003f06270 */
[----:B-1----:R-:W-:Y:S02]  /*00a0*/  LEA R3, R2, R7, 0x4 ;  /* 0x0000000702037211 */ /* 0x002fe400078e20ff */
[----:B---3--:R-:W-:-:S09]  /*00b0*/  LEA R5, R8, R17, 0x4 ;  /* 0x0000001108057211 */ /* 0x008fd200078e20ff */
[----:B--2---:R-:W-:Y:S05]  /*00c0*/  @!P0 BRA `(.L_x_0) ;  /* 0x0000000c00188947 */ /* 0x004fea0003800000 */
[----:B------:R-:W0:Y:S01]  /*00d0*/  S2UR UR6, SR_CgaCtaId ;  /* 0x00000000000679c3 */ /* 0x000e220000008800 */
[----:B------:R-:W-:Y:S01]  /*00e0*/  UMOV UR4, 0x400 ;  /* 0x0000040000047882 */ /* 0x000fe20000000000 */
[C---:B------:R-:W-:Y:S01]  /*00f0*/  ISETP.GE.U32.AND P0, PT, R0.reuse, 0x11, PT ;  /* 0x000000110000780c */ /* 0x040fe20003f06070 */
[----:B------:R-:W-:Y:S01]  /*0100*/  UIADD3 UR5, UPT, UPT, UR4, 0x400, URZ ;  /* 0x0000040004057890 */ /* 0x000fe2000fffe0ff */
[----:B------:R-:W-:Y:S02]  /*0110*/  IADD3 R18, PT, PT, R0, -0x1, RZ ;  /* 0xffffffff00127810 */ /* 0x000fe40007ffe0ff */
[----:B------:R-:W-:Y:S01]  /*0120*/  MOV R11, RZ ;  /* 0x000000ff000b7202 */ /* 0x000fe20000000f00 */
[----:B0-----:R-:W-:Y:S02]  /*0130*/  ULEA UR4, UR6, UR4, 0x18 ;  /* 0x0000000406047291 */ /* 0x001fe4000f8ec0ff */
[----:B------:R-:W-:-:S04]  /*0140*/  ULEA UR5, UR6, UR5, 0x18 ;  /* 0x0000000506057291 */ /* 0x000fc8000f8ec0ff */
[----:B------:R-:W-:Y:S01]  /*0150*/  LEA R4, R7, UR4, 0x6 ;  /* 0x0000000407047c11 */ /* 0x000fe2000f8e30ff */
[----:B------:R-:W-:Y:S01]  /*0160*/  UMOV UR4, URZ ;  /* 0x000000ff00047c82 */ /* 0x000fe20008000000 */
[C---:B------:R-:W-:Y:S02]  /*0170*/  LEA R2, R17.reuse, UR5, 0x2 ;  /* 0x0000000511027c11 */ /* 0x040fe4000f8e10ff */
[----:B------:R-:W-:Y:S02]  /*0180*/  LEA R22, R17, R4, 0x2 ;  /* 0x0000000411167211 */ /* 0x000fe400078e10ff */
[----:B------:R-:W-:Y:S01]  /*0190*/  LEA R20, R7, R2, 0x6 ;  /* 0x0000000207147211 */ /* 0x000fe200078e30ff */
[----:B------:R-:W-:Y:S06]  /*01a0*/  @!P0 BRA `(.L_x_1) ;  /* 0x0000000400f88947 */ /* 0x000fec0003800000 */
[C---:B------:R-:W-:Y:S01]  /*01b0*/  IADD3 R6, PT, PT, R7.reuse, 0x10, RZ ;  /* 0x0000001007067810 */ /* 0x040fe20007ffe0ff */
[-CC-:B------:R-:W-:Y:S01]  /*01c0*/  IMAD R23, R7, R0.reuse, R17.reuse ;  /* 0x0000000007177224 */ /* 0x180fe200078e0211 */
[CC--:B------:R-:W-:Y:S01]  /*01d0*/  ISETP.GE.U32.AND P1, PT, R3.reuse, R0.reuse, PT ;  /* 0x000000000300720c */ /* 0x0c0fe20003f26070 */
[-CC-:B------:R-:W-:Y:S01]  /*01e0*/  IMAD R16, R3, R0.reuse, R17.reuse ;  /* 0x0000000003107224 */ /* 0x180fe200078e0211 */
[----:B------:R-:W-:Y:S01]  /*01f0*/  MOV R11, RZ ;  /* 0x000000ff000b7202 */ /* 0x000fe20000000f00 */
[----:B------:R-:W-:Y:S01]  /*0200*/  IMAD R25, R6, R0, R17 ;  /* 0x0000000006197224 */ /* 0x000fe200078e0211 */
[----:B------:R-:W-:Y:S01]  /*0210*/  LEA.HI R6, R18, 0x1, RZ, 0x1c ;  /* 0x0000000112067811 */ /* 0x000fe200078fe0ff */
[----:B------:R-:W-:Y:S01]  /*0220*/  UMOV UR4, 0x10 ;  /* 0x0000001000047882 */ /* 0x000fe20000000000 */
[----:B------:R-:W-:Y:S02]  /*0230*/  LEA R23, R8, R23, 0x4 ;  /* 0x0000001708177211 */ /* 0x000fe400078e20ff */
[----:B------:R-:W-:-:S02]  /*0240*/  LOP3.LUT R6, R6, 0x1ffffffe, RZ, 0xc0, !PT ;  /* 0x1ffffffe06067812 */ /* 0x000fc400078ec0ff */
[----:B------:R-:W-:Y:S02]  /*0250*/  LEA R25, R8, R25, 0x4 ;  /* 0x0000001908197211 */ /* 0x000fe400078e20ff */
[----:B------:R-:W-:Y:S02]  /*0260*/  MOV R21, R17 ;  /* 0x0000001100157202 */ /* 0x000fe40000000f00 */
[----:B------:R-:W-:Y:S02]  /*0270*/  MOV R19, R7 ;  /* 0x0000000700137202 */ /* 0x000fe40000000f00 */
[----:B------:R-:W-:-:S07]  /*0280*/  IADD3 R6, PT, PT, -R6, RZ, RZ ;  /* 0x000000ff06067210 */ /* 0x000fce0007ffe1ff */
.L_x_2:
[----:B------:R-:W0:Y:S01]  /*0290*/  LDC R0, c[0x0][0x398] ;  /* 0x0000e600ff007b82 */ /* 0x000e220000000800 */
[----:B------:R-:W-:Y:S01]  /*02a0*/  HFMA2 R24, -RZ, RZ, 0, 0 ;  /* 0x00000000ff187431 */ /* 0x000fe200000001ff */
[----:B------:R-:W-:-:S06]  /*02b0*/  MOV R10, RZ ;  /* 0x000000ff000a7202 */ /* 0x000fcc0000000f00 */
[----:B------:R-:W1:Y:S01]  /*02c0*/  LDC.64 R26, c[0x0][0x380] ;  /* 0x0000e000ff1a7b82 */ /* 0x000e620000000a00 */
[-C--:B0-----:R-:W-:Y:S02]  /*02d0*/  ISETP.GE.U32.AND P0, PT, R5, R0.reuse, PT ;  /* 0x000000000500720c */ /* 0x081fe40003f06070 */
[-C--:B------:R-:W-:Y:S02]  /*02e0*/  ISETP.GE.OR P2, PT, R21, R0.reuse, P1 ;  /* 0x000000001500720c */ /* 0x080fe40000f46670 */
[----:B------:R-:W-:Y:S01]  /*02f0*/  ISETP.GE.OR P3, PT, R19, R0, P0 ;  /* 0x000000001300720c */ /* 0x000fe20000766670 */
[----:B-1----:R-:W-:-:S10]  /*0300*/  IMAD.WIDE R26, R16, 0x4, R26 ;  /* 0x00000004101a7825 */ /* 0x002fd400078e021a */
[----:B------:R-:W2:Y:S02]  /*0310*/  @!P2 LDG.E R10, desc[UR8][R26.64] ;  /* 0x000000081a0aa981 */ /* 0x000ea4000c1e1900 */
[----:B------:R-:W0:Y:S02]  /*0320*/  @!P3 LDC.64 R8, c[0x0][0x388] ;  /* 0x0000e200ff08bb82 */ /* 0x000e240000000a00 */
[----:B0-----:R-:W-:-:S05]  /*0330*/  @!P3 IMAD.WIDE.U32 R8, R23, 0x4, R8 ;  /* 0x000000041708b825 */ /* 0x001fca00078e0008 */
[----:B------:R-:W3:Y:S04]  /*0340*/  @!P3 LDG.E R24, desc[UR8][R8.64] ;  /* 0x000000080818b981 */ /* 0x000ee8000c1e1900 */
[----:B--2---:R-:W-:Y:S04]  /*0350*/  STS [R22], R10 ;  /* 0x0000000a16007388 */ /* 0x004fe80000000800 */
[----:B---3--:R-:W-:Y:S01]  /*0360*/  STS [R20], R24 ;  /* 0x0000001814007388 */ /* 0x008fe20000000800 */
[----:B------:R-:W-:Y:S06]  /*0370*/  BAR.SYNC.DEFER_BLOCKING 0x0 ;  /* 0x0000000000007b1d */ /* 0x000fec0000010000 */
[----:B------:R-:W-:Y:S04]  /*0380*/  LDS R28, [R2] ;  /* 0x00000000021c7984 */ /* 0x000fe80000000800 */
[----:B------:R-:W0:Y:S04]  /*0390*/  LDS.128 R12, [R4] ;  /* 0x00000000040c7984 */ /* 0x000e280000000c00 */
[----:B------:R-:W1:Y:S04]  /*03a0*/  LDS R9, [R2+0x40] ;  /* 0x0000400002097984 */ /* 0x000e680000000800 */
[----:B------:R-:W2:Y:S04]  /*03b0*/  LDS R29, [R2+0x80] ;  /* 0x00008000021d7984 */ /* 0x000ea80000000800 */
[----:B------:R-:W-:Y:S01]  /*03c0*/  LDS R24, [R2+0x340] ;  /* 0x0003400002187984 */ /* 0x000fe20000000800 */
[----:B0-----:R-:W-:-:S03]  /*03d0*/  FFMA R28, R12, R28, R11 ;  /* 0x0000001c0c1c7223 */ /* 0x001fc6000000000b */
[----:B------:R-:W0:Y:S01]  /*03e0*/  LDS R12, [R2+0xc0] ;  /* 0x0000c000020c7984 */ /* 0x000e220000000800 */
[----:B-1----:R-:W-:-:S03]  /*03f0*/  FFMA R28, R9, R13, R28 ;  /* 0x0000000d091c7223 */ /* 0x002fc6000000001c */
[----:B------:R-:W-:Y:S04]  /*0400*/  LDS R13, [R2+0x100] ;  /* 0x00010000020d7984 */ /* 0x000fe80000000800 */
[----:B------:R-:W1:Y:S01]  /*0410*/  LDS.128 R8, [R4+0x10] ;  /* 0x0000100004087984 */ /* 0x000e620000000c00 */
[----:B--2---:R-:W-:-:S03]  /*0420*/  FFMA R29, R29, R14, R28 ;  /* 0x0000000e1d1d7223 */ /* 0x004fc6000000001c */
[----:B------:R-:W2:Y:S01]  /*0430*/  LDS R14, [R2+0x140] ;  /* 0x00014000020e7984 */ /* 0x000ea20000000800 */
[----:B0-----:R-:W-:-:S03]  /*0440*/  FFMA R29, R12, R15, R29 ;  /* 0x0000000f0c1d7223 */ /* 0x001fc6000000001d */
[----:B------:R-:W0:Y:S01]  /*0450*/  LDS R15, [R2+0x180] ;  /* 0x00018000020f7984 */ /* 0x000e220000000800 */
[----:B-1----:R-:W-:-:S03]  /*0460*/  FFMA R12, R8, R13, R29 ;  /* 0x0000000d080c7223 */ /* 0x002fc6000000001d */
[----:B------:R-:W1:Y:S01]  /*0470*/  LDS R8, [R2+0x1c0] ;  /* 0x0001c00002087984 */ /* 0x000e620000000800 */
[----:B--2---:R-:W-:-:S03]  /*0480*/  FFMA R12, R14, R9, R12 ;  /* 0x000000090e0c7223 */ /* 0x004fc6000000000c */
[----:B------:R-:W-:Y:S01]  /*0490*/  LDS R9, [R2+0x200] ;  /* 0x0002000002097984 */ /* 0x000fe20000000800 */
[----:B0-----:R-:W-:-:S03]  /*04a0*/  FFMA R29, R15, R10, R12 ;  /* 0x0000000a0f1d7223 */ /* 0x001fc6000000000c */
[----:B------:R-:W0:Y:S04]  /*04b0*/  LDS.128 R12, [R4+0x20] ;  /* 0x00002000040c7984 */ /* 0x000e280000000c00 */
[----:B------:R-:W2:Y:S01]  /*04c0*/  LDS R10, [R2+0x240] ;  /* 0x00024000020a7984 */ /* 0x000ea20000000800 */
[----:B-1----:R-:W-:-:S03]  /*04d0*/  FFMA R29, R8, R11, R29 ;  /* 0x0000000b081d7223 */ /* 0x002fc6000000001d */
[----:B------:R-:W1:Y:S01]  /*04e0*/  LDS R11, [R2+0x280] ;  /* 0x00028000020b7984 */ /* 0x000e620000000800 */
[----:B0-----:R-:W-:-:S03]  /*04f0*/  FFMA R8, R12, R9, R29 ;  /* 0x000000090c087223 */ /* 0x001fc6000000001d */
[----:B------:R-:W0:Y:S01]  /*0500*/  LDS R12, [R2+0x2c0] ;  /* 0x0002c000020c7984 */ /* 0x000e220000000800 */
[----:B--2---:R-:W-:-:S03]  /*0510*/  FFMA R8, R10, R13, R8 ;  /* 0x0000000d0a087223 */ /* 0x004fc60000000008 */
[----:B------:R-:W-:Y:S01]  /*0520*/  LDS R13, [R2+0x300] ;  /* 0x00030000020d7984 */ /* 0x000fe20000000800 */
[----:B-1----:R-:W-:-:S03]  /*0530*/  FFMA R29, R11, R14, R8 ;  /* 0x0000000e0b1d7223 */ /* 0x002fc60000000008 */
[----:B------:R-:W1:Y:S01]  /*0540*/  LDS.128 R8, [R4+0x30] ;  /* 0x0000300004087984 */ /* 0x000e620000000c00 */
[----:B0-----:R-:W-:-:S04]  /*0550*/  FFMA R15, R12, R15, R29 ;  /* 0x0000000f0c0f7223 */ /* 0x001fc8000000001d */
[----:B-1----:R-:W-:Y:S02]  /*0560*/  FFMA R14, R8, R13, R15 ;  /* 0x0000000d080e7223 */ /* 0x002fe4000000000f */
[----:B------:R-:W0:Y:S04]  /*0570*/  LDS R15, [R2+0x380] ;  /* 0x00038000020f7984 */ /* 0x000e280000000800 */
[----:B------:R-:W1:Y:S01]  /*0580*/  LDS R8, [R2+0x3c0] ;  /* 0x0003c00002087984 */ /* 0x000e620000000800 */
[----:B------:R-:W-:-:S04]  /*0590*/  IADD3 R29, PT, PT, R21, 0x10, RZ ;  /* 0x00000010151d7810 */ /* 0x000fc80007ffe0ff */
[----:B------:R-:W-:Y:S01]  /*05a0*/  ISETP.GE.OR P2, PT, R29, R0, P1 ;  /* 0x000000001d00720c */ /* 0x000fe20000f46670 */
[----:B------:R-:W-:Y:S01]  /*05b0*/  HFMA2 R29, -RZ, RZ, 0, 0 ;  /* 0x00000000ff1d7431 */ /* 0x000fe200000001ff */
[----:B------:R-:W-:Y:S11]  /*05c0*/  BAR.SYNC.DEFER_BLOCKING 0x0 ;  /* 0x0000000000007b1d */ /* 0x000ff60000010000 */
[----:B------:R-:W2:Y:S01]  /*05d0*/  @!P2 LDG.E R29, desc[UR8][R26.64+0x40] ;  /* 0x000040081a1da981 */ /* 0x000ea2000c1e1900 */
[----:B------:R-:W-:-:S04]  /*05e0*/  IADD3 R13, PT, PT, R19, 0x10, RZ ;  /* 0x00000010130d7810 */ /* 0x000fc80007ffe0ff */
[----:B------:R-:W-:-:S13]  /*05f0*/  ISETP.GE.OR P0, PT, R13, R0, P0 ;  /* 0x000000000d00720c */ /* 0x000fda0000706670 */
[----:B------:R-:W3:Y:S01]  /*0600*/  @!P0 LDC.64 R12, c[0x0][0x388] ;  /* 0x0000e200ff0c8b82 */ /* 0x000ee20000000a00 */
[----:B--2---:R3:W-:Y:S02]  /*0610*/  STS [R22], R29 ;  /* 0x0000001d16007388 */ /* 0x0047e40000000800 */
[----:B---3--:R-:W-:Y:S01]  /*0620*/  @!P0 IMAD.WIDE.U32 R28, R25, 0x4, R12 ;  /* 0x00000004191c8825 */ /* 0x008fe200078e000c */
[----:B------:R-:W-:-:S06]  /*0630*/  MOV R13, RZ ;  /* 0x000000ff000d7202 */ /* 0x000fcc0000000f00 */
[----:B------:R-:W2:Y:S01]  /*0640*/  @!P0 LDG.E R13, desc[UR8][R28.64] ;  /* 0x000000081c0d8981 */ /* 0x000ea2000c1e1900 */
[----:B------:R-:W-:-:S04]  /*0650*/  FFMA R14, R24, R9, R14 ;  /* 0x00000009180e7223 */ /* 0x000fc8000000000e */
[----:B0-----:R-:W-:-:S04]  /*0660*/  FFMA R10, R15, R10, R14 ;  /* 0x0000000a0f0a7223 */ /* 0x001fc8000000000e */
[----:B-1----:R-:W-:Y:S01]  /*0670*/  FFMA R11, R8, R11, R10 ;  /* 0x0000000b080b7223 */ /* 0x002fe2000000000a */
[----:B------:R-:W-:-:S04]  /*0680*/  IADD3 R6, PT, PT, R6, 0x2, RZ ;  /* 0x0000000206067810 */ /* 0x000fc80007ffe0ff */
[----:B------:R-:W-:Y:S01]  /*0690*/  ISETP.NE.AND P0, PT, R6, RZ, PT ;  /* 0x000000ff0600720c */ /* 0x000fe20003f05270 */
[----:B------:R-:W-:Y:S01]  /*06a0*/  UIADD3 UR4, UPT, UPT, UR4, 0x20, URZ ;  /* 0x0000002004047890 */ /* 0x000fe2000fffe0ff */
[----:B------:R-:W-:Y:S02]  /*06b0*/  IADD3 R21, PT, PT, R21, 0x20, RZ ;  /* 0x0000002015157810 */ /* 0x000fe40007ffe0ff */
[----:B------:R-:W-:Y:S02]  /*06c0*/  IADD3 R16, PT, PT, R16, 0x20, RZ ;  /* 0x0000002010107810 */ /* 0x000fe40007ffe0ff */
[----:B------:R-:W-:Y:S02]  /*06d0*/  IADD3 R19, PT, PT, R19, 0x20, RZ ;  /* 0x0000002013137810 */ /* 0x000fe40007ffe0ff */
[C---:B------:R-:W-:Y:S02]  /*06e0*/  LEA R23, R0.reuse, R23, 0x5 ;  /* 0x0000001700177211 */ /* 0x040fe400078e28ff */
[----:B------:R-:W-:Y:S01]  /*06f0*/  LEA R25, R0, R25, 0x5 ;  /* 0x0000001900197211 */ /* 0x000fe200078e28ff */
[----:B--2---:R-:W-:Y:S01]  /*0700*/  STS [R20], R13 ;  /* 0x0000000d14007388 */ /* 0x004fe20000000800 */
[----:B------:R-:W-:Y:S06]  /*0710*/  BAR.SYNC.DEFER_BLOCKING 0x0 ;  /* 0x0000000000007b1d */ /* 0x000fec0000010000 */
[----:B------:R-:W-:Y:S04]  /*0720*/  LDS R9, [R2] ;  /* 0x0000000002097984 */ /* 0x000fe80000000800 */
[----:B------:R-:W0:Y:S04]  /*0730*/  LDS.128 R12, [R4] ;  /* 0x00000000040c7984 */ /* 0x000e280000000c00 */
[----:B------:R-:W1:Y:S04]  /*0740*/  LDS R26, [R2+0x40] ;  /* 0x00004000021a7984 */ /* 0x000e680000000800 */
[----:B------:R-:W2:Y:S04]  /*0750*/  LDS R27, [R2+0x80] ;  /* 0x00008000021b7984 */ /* 0x000ea80000000800 */
[----:B------:R-:W3:Y:S01]  /*0760*/  LDS R24, [R2+0xc0] ;  /* 0x0000c00002187984 */ /* 0x000ee20000000800 */
[----:B0-----:R-:W-:-:S03]  /*0770*/  FFMA R12, R12, R9, R11 ;  /* 0x000000090c0c7223 */ /* 0x001fc6000000000b */
[----:B------:R-:W-:Y:S01]  /*0780*/  LDS.128 R8, [R4+0x10] ;  /* 0x0000100004087984 */ /* 0x000fe20000000c00 */
[----:B-1----:R-:W-:-:S03]  /*0790*/  FFMA R12, R26, R13, R12 ;  /* 0x0000000d1a0c7223 */ /* 0x002fc6000000000c */
[----:B------:R-:W0:Y:S01]  /*07a0*/  LDS R13, [R2+0x100] ;  /* 0x00010000020d7984 */ /* 0x000e220000000800 */
[----:B--2---:R-:W-:-:S03]  /*07b0*/  FFMA R29, R27, R14, R12 ;  /* 0x0000000e1b1d7223 */ /* 0x004fc6000000000c */
[----:B------:R-:W1:Y:S04]  /*07c0*/  LDS R12, [R2+0x140] ;  /* 0x00014000020c7984 */ /* 0x000e680000000800 */
[----:B------:R-:W2:Y:S01]  /*07d0*/  LDS R27, [R2+0x180] ;  /* 0x00018000021b7984 */ /* 0x000ea20000000800 */
[----:B---3--:R-:W-:-:S03]  /*07e0*/  FFMA R15, R24, R15, R29 ;  /* 0x0000000f180f7223 */ /* 0x008fc6000000001d */
[----:B------:R-:W3:Y:S01]  /*07f0*/  LDS R24, [R2+0x1c0] ;  /* 0x0001c00002187984 */ /* 0x000ee20000000800 */
[----:B0-----:R-:W-:-:S04]  /*0800*/  FFMA R8, R8, R13, R15 ;  /* 0x0000000d08087223 */ /* 0x001fc8000000000f */
[----:B-1----:R-:W-:Y:S02]  /*0810*/  FFMA R8, R12, R9, R8 ;  /* 0x000000090c087223 */ /* 0x002fe40000000008 */
[----:B------:R-:W-:Y:S04]  /*0820*/  LDS R9, [R2+0x200] ;  /* 0x0002000002097984 */ /* 0x000fe80000000800 */
[----:B------:R-:W0:Y:S01]  /*0830*/  LDS.128 R12, [R4+0x20] ;  /* 0x00002000040c7984 */ /* 0x000e220000000c00 */
[----:B--2---:R-:W-:-:S03]  /*0840*/  FFMA R29, R27, R10, R8 ;  /* 0x0000000a1b1d7223 */ /* 0x004fc60000000008 */
[----:B------:R-:W1:Y:S04]  /*0850*/  LDS R8, [R2+0x240] ;  /* 0x0002400002087984 */ /* 0x000e680000000800 */
[----:B------:R-:W2:Y:S01]  /*0860*/  LDS R27, [R2+0x280] ;  /* 0x00028000021b7984 */ /* 0x000ea20000000800 */
[----:B---3--:R-:W-:-:S03]  /*0870*/  FFMA R11, R24, R11, R29 ;  /* 0x0000000b180b7223 */ /* 0x008fc6000000001d */
[----:B------:R-:W3:Y:S04]  /*0880*/  LDS R24, [R2+0x2c0] ;  /* 0x0002c00002187984 */ /* 0x000ee80000000800 */
[----:B------:R-:W-:Y:S01]  /*0890*/  LDS R29, [R2+0x340] ;  /* 0x00034000021d7984 */ /* 0x000fe20000000800 */
[----:B0-----:R-:W-:-:S04]  /*08a0*/  FFMA R12, R12, R9, R11 ;  /* 0x000000090c0c7223 */ /* 0x001fc8000000000b */
[----:B-1----:R-:W-:Y:S02]  /*08b0*/  FFMA R8, R8, R13, R12 ;  /* 0x0000000d08087223 */ /* 0x002fe4000000000c */
[----:B------:R-:W-:Y:S02]  /*08c0*/  LDS R13, [R2+0x300] ;  /* 0x00030000020d7984 */ /* 0x000fe40000000800 */
[----:B--2---:R-:W-:Y:S02]  /*08d0*/  FFMA R27, R27, R14, R8 ;  /* 0x0000000e1b1b7223 */ /* 0x004fe40000000008 */
[----:B------:R-:W0:Y:S04]  /*08e0*/  LDS.128 R8, [R4+0x30] ;  /* 0x0000300004087984 */ /* 0x000e280000000c00 */
[----:B------:R-:W1:Y:S01]  /*08f0*/  LDS R12, [R2+0x380] ;  /* 0x00038000020c7984 */ /* 0x000e620000000800 */
[----:B---3--:R-:W-:-:S03]  /*0900*/  FFMA R15, R24, R15, R27 ;  /* 0x0000000f180f7223 */ /* 0x008fc6000000001b */
[----:B------:R-:W2:Y:S01]  /*0910*/  LDS R27, [R2+0x3c0] ;  /* 0x0003c000021b7984 */ /* 0x000ea20000000800 */
[----:B0-----:R-:W-:-:S04]  /*0920*/  FFMA R8, R8, R13, R15 ;  /* 0x0000000d08087223 */ /* 0x001fc8000000000f */
[----:B------:R-:W-:-:S04]  /*0930*/  FFMA R9, R29, R9, R8 ;  /* 0x000000091d097223 */ /* 0x000fc80000000008 */
[----:B-1----:R-:W-:-:S04]  /*0940*/  FFMA R10, R12, R10, R9 ;  /* 0x0000000a0c0a7223 */ /* 0x002fc80000000009 */
[----:B--2---:R-:W-:Y:S01]  /*0950*/  FFMA R11, R27, R11, R10 ;  /* 0x0000000b1b0b7223 */ /* 0x004fe2000000000a */
[----:B------:R-:W-:Y:S06]  /*0960*/  BAR.SYNC.DEFER_BLOCKING 0x0 ;  /* 0x0000000000007b1d */ /* 0x000fec0000010000 */
[----:B------:R-:W-:Y:S05]  /*0970*/  @P0 BRA `(.L_x_2) ;  /* 0xfffffff800440947 */ /* 0x000fea000383ffff */
[----:B------:R-:W-:-:S12]  /*0980*/  UIADD3 UR4, UPT, UPT, UR4, -0x10, URZ ;  /* 0xfffffff004047890 */ /* 0x000fd8000fffe0ff */
.L_x_1:
[----:B------:R-:W-:-:S13]  /*0990*/  LOP3.LUT P0, RZ, R18, 0x10, RZ, 0xc0, !PT ;  /* 0x0000001012ff7812 */ /* 0x000fda000780c0ff */
[----:B------:R-:W-:Y:S05]  /*09a0*/  @P0 BRA `(.L_x_0) ;  /* 0x0000000000e00947 */ /* 0x000fea0003800000 */
[----:B------:R-:W-:Y:S01]  /*09b0*/  IADD3 R9, PT, PT, R17, UR4, RZ ;  /* 0x0000000411097c10 */ /* 0x000fe2000fffe0ff */
[----:B------:R-:W-:Y:S01]  /*09c0*/  HFMA2 R21, -RZ, RZ, 0, 0 ;  /* 0x00000000ff157431 */ /* 0x000fe200000001ff */
[-C--:B------:R-:W-:Y:S02]  /*09d0*/  ISETP.GE.U32.AND P1, PT, R5, R0.reuse, PT ;  /* 0x000000000500720c */ /* 0x080fe40003f26070 */
[-C--:B------:R-:W-:Y:S02]  /*09e0*/  ISETP.GE.AND P0, PT, R9, R0.reuse, PT ;  /* 0x000000000900720c */ /* 0x080fe40003f06270 */
[----:B------:R-:W-:Y:S02]  /*09f0*/  IADD3 R13, PT, PT, R7, UR4, RZ ;  /* 0x00000004070d7c10 */ /* 0x000fe4000fffe0ff */
[-C--:B------:R-:W-:Y:S02]  /*0a00*/  ISETP.GE.U32.OR P0, PT, R3, R0.reuse, P0 ;  /* 0x000000000300720c */ /* 0x080fe40000706470 */
[----:B------:R-:W-:-:S02]  /*0a10*/  ISETP.GE.OR P1, PT, R13, R0, P1 ;  /* 0x000000000d00720c */ /* 0x000fc40000f26670 */
[----:B------:R-:W-:-:S09]  /*0a20*/  MOV R23, RZ ;  /* 0x000000ff00177202 */ /* 0x000fd20000000f00 */
[----:B------:R-:W0:Y:S01]  /*0a30*/  @!P0 LDC.64 R6, c[0x0][0x380] ;  /* 0x0000e000ff068b82 */ /* 0x000e220000000a00 */
[-C--:B------:R-:W-:Y:S02]  /*0a40*/  @!P0 IMAD R9, R3, R0.reuse, R9 ;  /* 0x0000000003098224 */ /* 0x080fe400078e0209 */
[----:B------:R-:W-:-:S05]  /*0a50*/  @!P1 IMAD R13, R13, R0, R5 ;  /* 0x000000000d0d9224 */ /* 0x000fca00078e0205 */
[----:B------:R-:W1:Y:S01]  /*0a60*/  @!P1 LDC.64 R24, c[0x0][0x388] ;  /* 0x0000e200ff189b82 */ /* 0x000e620000000a00 */
[----:B0-----:R-:W-:-:S05]  /*0a70*/  @!P0 IMAD.WIDE R8, R9, 0x4, R6 ;  /* 0x0000000409088825 */ /* 0x001fca00078e0206 */
[----:B------:R-:W2:Y:S01]  /*0a80*/  @!P0 LDG.E R21, desc[UR8][R8.64] ;  /* 0x0000000808158981 */ /* 0x000ea2000c1e1900 */
[----:B-1----:R-:W-:-:S05]  /*0a90*/  @!P1 IMAD.WIDE.U32 R24, R13, 0x4, R24 ;  /* 0x000000040d189825 */ /* 0x002fca00078e0018 */
        /* <DEDUP_REMOVED lines=8> */
[----:B------:R-:W3:Y:S04]  /*0b20*/  LDS R26, [R2+0xc0] ;  /* 0x0000c000021a7984 */ /* 0x000ee80000000800 */
[----:B------:R-:W-:Y:S04]  /*0b30*/  LDS R7, [R2+0x100] ;  /* 0x0001000002077984 */ /* 0x000fe80000000800 */
[----:B------:R-:W4:Y:S04]  /*0b40*/  LDS.128 R12, [R4+0x10] ;  /* 0x00001000040c7984 */ /* 0x000f280000000c00 */
[----:B------:R-:W5:Y:S04]  /*0b50*/  LDS R6, [R2+0x140] ;  /* 0x0001400002067984 */ /* 0x000f680000000800 */
[----:B------:R-:W5:Y:S04]  /*0b60*/  LDS R21, [R2+0x180] ;  /* 0x0001800002157984 */ /* 0x000f680000000800 */
[----:B------:R-:W5:Y:S04]  /*0b70*/  LDS R20, [R2+0x1c0] ;  /* 0x0001c00002147984 */ /* 0x000f680000000800 */
[----:B------:R-:W-:Y:S01]  /*0b80*/  LDS R23, [R2+0x200] ;  /* 0x0002000002177984 */ /* 0x000fe20000000800 */
[----:B0-----:R-:W-:-:S03]  /*0b90*/  FFMA R16, R16, R10, R11 ;  /* 0x0000000a10107223 */ /* 0x001fc6000000000b */
[----:B------:R-:W-:Y:S04]  /*0ba0*/  LDS R22, [R2+0x240] ;  /* 0x0002400002167984 */ /* 0x000fe80000000800 */
[----:B------:R-:W0:Y:S01]  /*0bb0*/  LDS.128 R8, [R4+0x20] ;  /* 0x0000200004087984 */ /* 0x000e220000000c00 */
[----:B-1----:R-:W-:-:S03]  /*0bc0*/  FFMA R16, R29, R17, R16 ;  /* 0x000000111d107223 */ /* 0x002fc60000000010 */
[----:B------:R-:W1:Y:S01]  /*0bd0*/  LDS R25, [R2+0x280] ;  /* 0x0002800002197984 */ /* 0x000e620000000800 */
[----:B--2---:R-:W-:-:S03]  /*0be0*/  FFMA R27, R27, R18, R16 ;  /* 0x000000121b1b7223 */ /* 0x004fc60000000010 */
[----:B------:R-:W2:Y:S01]  /*0bf0*/  LDS R24, [R2+0x2c0] ;  /* 0x0002c00002187984 */ /* 0x000ea20000000800 */
[----:B---3--:R-:W-:-:S03]  /*0c00*/  FFMA R29, R26, R19, R27 ;  /* 0x000000131a1d7223 */ /* 0x008fc6000000001b */
[----:B------:R-:W-:Y:S04]  /*0c10*/  LDS R27, [R2+0x300] ;  /* 0x00030000021b7984 */ /* 0x000fe80000000800 */
[----:B------:R-:W3:Y:S01]  /*0c20*/  LDS.128 R16, [R4+0x30] ;  /* 0x0000300004107984 */ /* 0x000ee20000000c00 */
[----:B----4-:R-:W-:-:S03]  /*0c30*/  FFMA R7, R12, R7, R29 ;  /* 0x000000070c077223 */ /* 0x010fc6000000001d */
[----:B------:R-:W4:Y:S01]  /*0c40*/  LDS R12, [R2+0x340] ;  /* 0x00034000020c7984 */ /* 0x000f220000000800 */
[----:B-----5:R-:W-:-:S03]  /*0c50*/  FFMA R26, R6, R13, R7 ;  /* 0x0000000d061a7223 */ /* 0x020fc60000000007 */
[----:B------:R-:W5:Y:S04]  /*0c60*/  LDS R7, [R2+0x380] ;  /* 0x0003800002077984 */ /* 0x000f680000000800 */
[----:B------:R-:W5:Y:S01]  /*0c70*/  LDS R6, [R2+0x3c0] ;  /* 0x0003c00002067984 */ /* 0x000f620000000800 */
[----:B------:R-:W-:-:S04]  /*0c80*/  FFMA R21, R21, R14, R26 ;  /* 0x0000000e15157223 */ /* 0x000fc8000000001a */
[----:B------:R-:W-:-:S04]  /*0c90*/  FFMA R15, R20, R15, R21 ;  /* 0x0000000f140f7223 */ /* 0x000fc80000000015 */
[----:B0-----:R-:W-:-:S04]  /*0ca0*/  FFMA R15, R8, R23, R15 ;  /* 0x00000017080f7223 */ /* 0x001fc8000000000f */
[----:B------:R-:W-:-:S04]  /*0cb0*/  FFMA R22, R22, R9, R15 ;  /* 0x0000000916167223 */ /* 0x000fc8000000000f */
[----:B-1----:R-:W-:-:S04]  /*0cc0*/  FFMA R25, R25, R10, R22 ;  /* 0x0000000a19197223 */ /* 0x002fc80000000016 */
[----:B--2---:R-:W-:-:S04]  /*0cd0*/  FFMA R11, R24, R11, R25 ;  /* 0x0000000b180b7223 */ /* 0x004fc80000000019 */
[----:B---3--:R-:W-:-:S04]  /*0ce0*/  FFMA R11, R16, R27, R11 ;  /* 0x0000001b100b7223 */ /* 0x008fc8000000000b */
[----:B----4-:R-:W-:-:S04]  /*0cf0*/  FFMA R12, R12, R17, R11 ;  /* 0x000000110c0c7223 */ /* 0x010fc8000000000b */
[----:B-----5:R-:W-:-:S04]  /*0d00*/  FFMA R7, R7, R18, R12 ;  /* 0x0000001207077223 */ /* 0x020fc8000000000c */
[----:B------:R-:W-:Y:S01]  /*0d10*/  FFMA R11, R6, R19, R7 ;  /* 0x00000013060b7223 */ /* 0x000fe20000000007 */
[----:B------:R-:W-:Y:S06]  /*0d20*/  BAR.SYNC.DEFER_BLOCKING 0x0 ;  /* 0x0000000000007b1d */ /* 0x000fec0000010000 */
.L_x_0:
[----:B------:R-:W-:-:S04]  /*0d30*/  VIMNMX R7, PT, PT, R3, R5, !PT ;  /* 0x0000000503077248 */ /* 0x000fc80007fe0100 */
[----:B------:R-:W-:-:S13]  /*0d40*/  ISETP.GE.AND P0, PT, R7, R0, PT ;  /* 0x000000000700720c */ /* 0x000fda0003f06270 */
[----:B------:R-:W-:Y:S05]  /*0d50*/  @P0 EXIT ;  /* 0x000000000000094d */ /* 0x000fea0003800000 */
[----:B------:R-:W0:Y:S01]  /*0d60*/  LDC.64 R6, c[0x0][0x390] ;  /* 0x0000e400ff067b82 */ /* 0x000e220000000a00 */
[----:B------:R-:W-:-:S04]  /*0d70*/  IMAD R3, R3, R0, R5 ;  /* 0x0000000003037224 */ /* 0x000fc800078e0205 */
[----:B0-----:R-:W-:-:S05]  /*0d80*/  IMAD.WIDE.U32 R2, R3, 0x4, R6 ;  /* 0x0000000403027825 */ /* 0x001fca00078e0006 */
[----:B------:R-:W-:Y:S01]  /*0d90*/  STG.E desc[UR8][R2.64], R11 ;  /* 0x0000000b02007986 */ /* 0x000fe2000c101908 */
[----:B------:R-:W-:Y:S05]  /*0da0*/  EXIT ;  /* 0x000000000000794d */ /* 0x000fea0003800000 */
.L_x_3:
[----:B------:R-:W-:-:S00]  /*0db0*/  BRA `(.L_x_3) ;  /* 0xfffffffc00fc7947 */ /* 0x000fc0000383ffff */
[----:B------:R-:W-:-:S00]  /*0dc0*/  NOP ;  /* 0x0000000000007918 */ /* 0x000fc00000000000 */
        /* <DEDUP_REMOVED lines=11> */
.L_x_4:


//--------------------- .nv.shared._Z16matmul_optimizedPfS_S_i --------------------------
	.section	.nv.shared._Z16matmul_optimizedPfS_S_i,"aw",@nobits
	.sectionflags	@""
	.align	4
.nv.shared._Z16matmul_optimizedPfS_S_i:
	.zero		3072


//--------------------- .nv.shared.reserved.0     --------------------------
	.section	.nv.shared.reserved.0,"aw",@nobits
	.weak		__nv_reservedSMEM_offset_0_alias
	.size		__nv_reservedSMEM_offset_0_alias, 0, 64
	.other		__nv_reservedSMEM_offset_0_alias,@"STO_CUDA_RESERVED_SHARED STV_DEFAULT"
__nv_reservedSMEM_offset_0_alias:
	.zero		0
	.zero		64


//--------------------- .nv.constant0._Z16matmul_optimizedPfS_S_i --------------------------
	.section	.nv.constant0._Z16matmul_optimizedPfS_S_i,"a",@progbits
	.sectionflags	@""
	.align	4
.nv.constant0._Z16matmul_optimizedPfS_S_i:
	.zero		924


//--------------------- SYMBOLS --------------------------

	.type		.nv.reservedSmem.offset0,@object
	.size		.nv.reservedSmem.offset0,0x4
	.type		.nv.reservedSmem.cap,@object
	.size		.nv.reservedSmem.cap,0x4
